//
// Generated by NVIDIA NVVM Compiler
//
// Compiler Build ID: CL-36424714
// Cuda compilation tools, release 13.0, V13.0.88
// Based on NVVM 20.0.0
//

.version 9.0
.target sm_100
.address_size 64

	// .globl	_Z15calcGradientGPUPiS_S_ii

.visible .entry _Z15calcGradientGPUPiS_S_ii(
	.param .u64 .ptr .align 1 _Z15calcGradientGPUPiS_S_ii_param_0,
	.param .u64 .ptr .align 1 _Z15calcGradientGPUPiS_S_ii_param_1,
	.param .u64 .ptr .align 1 _Z15calcGradientGPUPiS_S_ii_param_2,
	.param .u32 _Z15calcGradientGPUPiS_S_ii_param_3,
	.param .u32 _Z15calcGradientGPUPiS_S_ii_param_4
)
{


	ret;

}


// ===== COMPILED SASS (sm_100) =====

	.target	sm_100

	.elftype	@"ET_EXEC"


//--------------------- .note.nv.tkinfo           --------------------------
	.section	.note.nv.tkinfo,"",@"SHT_NOTE"
	.sectionflags	@"SHF_NOTE_NV_TKINFO"
	.tkinfo
        /*0018*/ 	.word	0x00000002
        /*0030*/ 	.string	""
        /*0030*/ 	.string	"ptxas"
        /*0030*/ 	.string	"Cuda compilation tools, release 13.0, V13.0.88"
        /*0030*/ 	.string	"Build cuda_13.0.r13.0/compiler.36424714_0"
        /*0030*/ 	.string	"-arch sm_100 -m 64 "



//--------------------- .note.nv.cuinfo           --------------------------
	.section	.note.nv.cuinfo,"",@"SHT_NOTE"
	.sectionflags	@"SHF_NOTE_NV_CUINFO"
        /*0018*/ 	.short	0x0002
        /*001a*/ 	.short	0x0064
        /*001c*/ 	.short	0x0082
	.zero		2


//--------------------- .nv.info                  --------------------------
	.section	.nv.info,"",@"SHT_CUDA_INFO"
	.align	4


	//----- nvinfo : EIATTR_REGCOUNT
	.align		4
        /*0000*/ 	.byte	0x04, 0x2f
        /*0002*/ 	.short	(.L_1 - .L_0)
	.align		4
.L_0:
        /*0004*/ 	.word	index@(_Z15calcGradientGPUPiS_S_ii)
        /*0008*/ 	.word	0x00000004


	//----- nvinfo : EIATTR_FRAME_SIZE
	.align		4
.L_1:
        /*000c*/ 	.byte	0x04, 0x11
        /*000e*/ 	.short	(.L_3 - .L_2)
	.align		4
.L_2:
        /*0010*/ 	.word	index@(_Z15calcGradientGPUPiS_S_ii)
        /*0014*/ 	.word	0x00000000


	//----- nvinfo : EIATTR_MIN_STACK_SIZE
	.align		4
.L_3:
        /*0018*/ 	.byte	0x04, 0x12
        /*001a*/ 	.short	(.L_5 - .L_4)
	.align		4
.L_4:
        /*001c*/ 	.word	index@(_Z15calcGradientGPUPiS_S_ii)
        /*0020*/ 	.word	0x00000000
.L_5:


//--------------------- .nv.compat                --------------------------
	.section	.nv.compat,"",@"SHT_CUDA_COMPAT_INFO"
	.align	4
        /*0000*/ 	.byte	0x02, 0x09, 0x00, 0x00, 0x02, 0x02, 0x01, 0x00, 0x02, 0x05, 0x05, 0x00, 0x03, 0x07, 0x01, 0x01
        /*0010*/ 	.byte	0x02, 0x03, 0x00, 0x00, 0x02, 0x06, 0x01, 0x00, 0x04, 0x0b, 0x08, 0x00, 0x09, 0x00, 0x00, 0x00
        /*0020*/ 	.byte	0x00, 0x00, 0x00, 0x00


//--------------------- .nv.info._Z15calcGradientGPUPiS_S_ii --------------------------
	.section	.nv.info._Z15calcGradientGPUPiS_S_ii,"",@"SHT_CUDA_INFO"
	.sectionflags	@""
	.align	4


	//----- nvinfo : EIATTR_CUDA_API_VERSION
	.align		4
        /*0000*/ 	.byte	0x04, 0x37
        /*0002*/ 	.short	(.L_7 - .L_6)
.L_6:
        /*0004*/ 	.word	0x00000082


	//----- nvinfo : EIATTR_KPARAM_INFO
	.align		4
.L_7:
        /*0008*/ 	.byte	0x04, 0x17
        /*000a*/ 	.short	(.L_9 - .L_8)
.L_8:
        /*000c*/ 	.word	0x00000000
        /*0010*/ 	.short	0x0004
        /*0012*/ 	.short	0x001c
        /*0014*/ 	.byte	0x00, 0xf0, 0x11, 0x00


	//----- nvinfo : EIATTR_KPARAM_INFO
	.align		4
.L_9:
        /*0018*/ 	.byte	0x04, 0x17
        /*001a*/ 	.short	(.L_11 - .L_10)
.L_10:
        /*001c*/ 	.word	0x00000000
        /*0020*/ 	.short	0x0003
        /*0022*/ 	.short	0x0018
        /*0024*/ 	.byte	0x00, 0xf0, 0x11, 0x00


	//----- nvinfo : EIATTR_KPARAM_INFO
	.align		4
.L_11:
        /*0028*/ 	.byte	0x04, 0x17
        /*002a*/ 	.short	(.L_13 - .L_12)
.L_12:
        /*002c*/ 	.word	0x00000000
        /*0030*/ 	.short	0x0002
        /*0032*/ 	.short	0x0010
        /*0034*/ 	.byte	0x00, 0xf5, 0x21, 0x00


	//----- nvinfo : EIATTR_KPARAM_INFO
	.align		4
.L_13:
        /*0038*/ 	.byte	0x04, 0x17
        /*003a*/ 	.short	(.L_15 - .L_14)
.L_14:
        /*003c*/ 	.word	0x00000000
        /*0040*/ 	.short	0x0001
        /*0042*/ 	.short	0x0008
        /*0044*/ 	.byte	0x00, 0xf5, 0x21, 0x00


	//----- nvinfo : EIATTR_KPARAM_INFO
	.align		4
.L_15:
        /*0048*/ 	.byte	0x04, 0x17
        /*004a*/ 	.short	(.L_17 - .L_16)
.L_16:
        /*004c*/ 	.word	0x00000000
        /*0050*/ 	.short	0x0000
        /*0052*/ 	.short	0x0000
        /*0054*/ 	.byte	0x00, 0xf5, 0x21, 0x00


	//----- nvinfo : EIATTR_SPARSE_MMA_MASK
	.align		4
.L_17:
        /*0058*/ 	.byte	0x03, 0x50
        /*005a*/ 	.short	0x0000


	//----- nvinfo : EIATTR_MAXREG_COUNT
	.align		4
        /*005c*/ 	.byte	0x03, 0x1b
        /*005e*/ 	.short	0x00ff


	//----- nvinfo : EIATTR_MERCURY_ISA_VERSION
	.align		4
        /*0060*/ 	.byte	0x03, 0x5f
        /*0062*/ 	.short	0x0101


	//----- nvinfo : EIATTR_VRC_CTA_INIT_COUNT
	.align		4
        /*0064*/ 	.byte	0x02, 0x4a
	.zero		1
	.zero		1


	//----- nvinfo : EIATTR_EXIT_INSTR_OFFSETS
	.align		4
        /*0068*/ 	.byte	0x04, 0x1c
        /*006a*/ 	.short	(.L_19 - .L_18)


	//   ....[0]....
.L_18:
        /*006c*/ 	.word	0x00000010


	//----- nvinfo : EIATTR_CBANK_PARAM_SIZE
	.align		4
.L_19:
        /*0070*/ 	.byte	0x03, 0x19
        /*0072*/ 	.short	0x0020


	//----- nvinfo : EIATTR_PARAM_CBANK
	.align		4
        /*0074*/ 	.byte	0x04, 0x0a
        /*0076*/ 	.short	(.L_21 - .L_20)
	.align		4
.L_20:
        /*0078*/ 	.word	index@(.nv.constant0._Z15calcGradientGPUPiS_S_ii)
        /*007c*/ 	.short	0x0380
        /*007e*/ 	.short	0x0020


	//----- nvinfo : EIATTR_SW_WAR
	.align		4
.L_21:
        /*0080*/ 	.byte	0x04, 0x36
        /*0082*/ 	.short	(.L_23 - .L_22)
.L_22:
        /*0084*/ 	.word	0x00000008
.L_23:


//--------------------- .nv.callgraph             --------------------------
	.section	.nv.callgraph,"",@"SHT_CUDA_CALLGRAPH"
	.align	4
	.sectionentsize	8
	.align		4
        /*0000*/ 	.word	0x00000000
	.align		4
        /*0004*/ 	.word	0xffffffff
	.align		4
        /*0008*/ 	.word	0x00000000
	.align		4
        /*000c*/ 	.word	0xfffffffe
	.align		4
        /*0010*/ 	.word	0x00000000
	.align		4
        /*0014*/ 	.word	0xfffffffd
	.align		4
        /*0018*/ 	.word	0x00000000
	.align		4
        /*001c*/ 	.word	0xfffffffc


//--------------------- .text._Z15calcGradientGPUPiS_S_ii --------------------------
	.section	.text._Z15calcGradientGPUPiS_S_ii,"ax",@progbits
	.align	128
        .global         _Z15calcGradientGPUPiS_S_ii
        .type           _Z15calcGradientGPUPiS_S_ii,@function
        .size           _Z15calcGradientGPUPiS_S_ii,(.L_x_1 - _Z15calcGradientGPUPiS_S_ii)
        .other          _Z15calcGradientGPUPiS_S_ii,@"STO_CUDA_ENTRY STV_DEFAULT"
_Z15calcGradientGPUPiS_S_ii:
.text._Z15calcGradientGPUPiS_S_ii:
[----:B------:R-:W-:Y:S01]  /*0000*/  LDC R1, c[0x0][0x37c] ;  /* 0x0000df00ff017b82 */ /* 0x000fe20000000800 */
[----:B------:R-:W-:Y:S05]  /*0010*/  EXIT ;  /* 0x000000000000794d */ /* 0x000fea0003800000 */
.L_x_0:
[----:B------:R-:W-:-:S00]  /*0020*/  BRA `(.L_x_0) ;  /* 0xfffffffc00fc7947 */ /* 0x000fc0000383ffff */
[----:B------:R-:W-:-:S00]  /*0030*/  NOP ;  /* 0x0000000000007918 */ /* 0x000fc00000000000 */
        /* <DEDUP_REMOVED lines=12> */
.L_x_1:


//--------------------- .nv.shared.reserved.0     --------------------------
	.section	.nv.shared.reserved.0,"aw",@nobits
	.weak		__nv_reservedSMEM_offset_0_alias
	.size		__nv_reservedSMEM_offset_0_alias, 0, 64
	.other		__nv_reservedSMEM_offset_0_alias,@"STO_CUDA_RESERVED_SHARED STV_DEFAULT"
__nv_reservedSMEM_offset_0_alias:
	.zero		0
	.zero		64


//--------------------- .nv.constant0._Z15calcGradientGPUPiS_S_ii --------------------------
	.section	.nv.constant0._Z15calcGradientGPUPiS_S_ii,"a",@progbits
	.sectionflags	@""
	.align	4
.nv.constant0._Z15calcGradientGPUPiS_S_ii:
	.zero		928


//--------------------- SYMBOLS --------------------------

	.type		.nv.reservedSmem.offset0,@object
	.size		.nv.reservedSmem.offset0,0x4
